//
// Generated by NVIDIA NVVM Compiler
//
// Compiler Build ID: CL-36424714
// Cuda compilation tools, release 13.0, V13.0.88
// Based on NVVM 20.0.0
//

.version 9.0
.target sm_100
.address_size 64

	// .globl	default_function_kernel

.visible .entry default_function_kernel(
	.param .u64 .ptr .align 1 default_function_kernel_param_0,
	.param .u64 .ptr .align 1 default_function_kernel_param_1
)
.maxntid 64
{
	.reg .pred 	%p<24>;
	.reg .b32 	%r<29>;
	.reg .b32 	%f<112>;
	.reg .b64 	%rd<9>;

	ld.param.u64 	%rd3, [default_function_kernel_param_0];
	ld.param.u64 	%rd4, [default_function_kernel_param_1];
	cvta.to.global.u64 	%rd5, %rd3;
	cvta.to.global.u64 	%rd6, %rd4;
	mov.u32 	%r4, %ctaid.x;
	shl.b32 	%r5, %r4, 6;
	mov.u32 	%r6, %tid.x;
	or.b32  	%r7, %r5, %r6;
	mul.wide.u32 	%rd7, %r7, 4;
	add.s64 	%rd1, %rd6, %rd7;
	shl.b32 	%r8, %r4, 3;
	shr.u32 	%r9, %r6, 3;
	or.b32  	%r10, %r8, %r9;
	mad.lo.s32 	%r11, %r4, -7, %r10;
	mul.hi.u32 	%r12, %r11, 613566757;
	sub.s32 	%r13, %r11, %r12;
	shr.u32 	%r14, %r13, 1;
	add.s32 	%r15, %r14, %r12;
	shr.u32 	%r16, %r15, 2;
	mul.lo.s32 	%r17, %r16, 7;
	sub.s32 	%r1, %r11, %r17;
	mul.hi.u32 	%r18, %r10, -1840700269;
	shr.u32 	%r19, %r18, 2;
	mul.lo.s32 	%r20, %r19, 448;
	shl.b32 	%r21, %r1, 5;
	shl.b32 	%r22, %r6, 1;
	and.b32  	%r23, %r22, 14;
	mul.hi.u32 	%r24, %r10, 818089009;
	shr.u32 	%r25, %r24, 2;
	mul.lo.s32 	%r26, %r25, 21;
	sub.s32 	%r2, %r10, %r26;
	setp.lt.u32 	%p4, %r2, 7;
	setp.eq.s32 	%p5, %r1, 0;
	or.pred  	%p1, %p4, %p5;
	and.b32  	%r3, %r6, 7;
	setp.eq.s32 	%p6, %r3, 0;
	or.pred  	%p7, %p1, %p6;
	or.b32  	%r27, %r23, %r20;
	add.s32 	%r28, %r27, %r21;
	mul.wide.u32 	%rd8, %r28, 4;
	add.s64 	%rd2, %rd5, %rd8;
	mov.f32 	%f93, 0fFF7FFFFD;
	@%p7 bra 	$L__BB0_2;
	ld.global.nc.f32 	%f93, [%rd2+-964];
$L__BB0_2:
	mov.f32 	%f94, 0fFF7FFFFD;
	@%p1 bra 	$L__BB0_4;
	ld.global.nc.f32 	%f94, [%rd2+-960];
$L__BB0_4:
	max.f32 	%f59, %f93, 0fFF7FFFFD;
	max.f32 	%f5, %f59, %f94;
	mov.f32 	%f95, 0fFF7FFFFD;
	@%p1 bra 	$L__BB0_6;
	ld.global.nc.f32 	%f95, [%rd2+-956];
$L__BB0_6:
	setp.eq.s32 	%p8, %r3, 0;
	setp.lt.u32 	%p9, %r2, 7;
	max.f32 	%f8, %f5, %f95;
	or.pred  	%p2, %p9, %p8;
	mov.f32 	%f96, 0fFF7FFFFD;
	@%p2 bra 	$L__BB0_8;
	ld.global.nc.f32 	%f96, [%rd2+-900];
$L__BB0_8:
	setp.lt.u32 	%p10, %r2, 7;
	max.f32 	%f11, %f8, %f96;
	mov.f32 	%f97, 0fFF7FFFFD;
	@%p10 bra 	$L__BB0_10;
	ld.global.nc.f32 	%f97, [%rd2+-896];
$L__BB0_10:
	setp.lt.u32 	%p11, %r2, 7;
	max.f32 	%f14, %f11, %f97;
	mov.f32 	%f98, 0fFF7FFFFD;
	@%p11 bra 	$L__BB0_12;
	ld.global.nc.f32 	%f98, [%rd2+-892];
$L__BB0_12:
	max.f32 	%f17, %f14, %f98;
	mov.f32 	%f99, 0fFF7FFFFD;
	@%p2 bra 	$L__BB0_14;
	ld.global.nc.f32 	%f99, [%rd2+-836];
$L__BB0_14:
	setp.lt.u32 	%p12, %r2, 7;
	max.f32 	%f20, %f17, %f99;
	mov.f32 	%f100, 0fFF7FFFFD;
	@%p12 bra 	$L__BB0_16;
	ld.global.nc.f32 	%f100, [%rd2+-832];
$L__BB0_16:
	setp.lt.u32 	%p13, %r2, 7;
	max.f32 	%f23, %f20, %f100;
	mov.f32 	%f101, 0fFF7FFFFD;
	@%p13 bra 	$L__BB0_18;
	ld.global.nc.f32 	%f101, [%rd2+-828];
$L__BB0_18:
	setp.eq.s32 	%p14, %r3, 0;
	setp.eq.s32 	%p15, %r1, 0;
	max.f32 	%f26, %f23, %f101;
	or.pred  	%p3, %p15, %p14;
	mov.f32 	%f102, 0fFF7FFFFD;
	@%p3 bra 	$L__BB0_20;
	ld.global.nc.f32 	%f102, [%rd2+-68];
$L__BB0_20:
	setp.eq.s32 	%p16, %r1, 0;
	max.f32 	%f29, %f26, %f102;
	mov.f32 	%f103, 0fFF7FFFFD;
	@%p16 bra 	$L__BB0_22;
	ld.global.nc.f32 	%f103, [%rd2+-64];
$L__BB0_22:
	setp.eq.s32 	%p17, %r1, 0;
	max.f32 	%f32, %f29, %f103;
	mov.f32 	%f104, 0fFF7FFFFD;
	@%p17 bra 	$L__BB0_24;
	ld.global.nc.f32 	%f104, [%rd2+-60];
$L__BB0_24:
	setp.eq.s32 	%p18, %r3, 0;
	max.f32 	%f35, %f32, %f104;
	mov.f32 	%f105, 0fFF7FFFFD;
	@%p18 bra 	$L__BB0_26;
	ld.global.nc.f32 	%f105, [%rd2+-4];
$L__BB0_26:
	setp.eq.s32 	%p19, %r3, 0;
	max.f32 	%f71, %f35, %f105;
	ld.global.nc.f32 	%f72, [%rd2];
	max.f32 	%f73, %f71, %f72;
	ld.global.nc.f32 	%f74, [%rd2+4];
	max.f32 	%f38, %f73, %f74;
	mov.f32 	%f106, 0fFF7FFFFD;
	@%p19 bra 	$L__BB0_28;
	ld.global.nc.f32 	%f106, [%rd2+60];
$L__BB0_28:
	max.f32 	%f76, %f38, %f106;
	ld.global.nc.f32 	%f77, [%rd2+64];
	max.f32 	%f78, %f76, %f77;
	ld.global.nc.f32 	%f79, [%rd2+68];
	max.f32 	%f41, %f78, %f79;
	mov.f32 	%f107, 0fFF7FFFFD;
	@%p3 bra 	$L__BB0_30;
	ld.global.nc.f32 	%f107, [%rd2+828];
$L__BB0_30:
	setp.eq.s32 	%p20, %r1, 0;
	max.f32 	%f44, %f41, %f107;
	mov.f32 	%f108, 0fFF7FFFFD;
	@%p20 bra 	$L__BB0_32;
	ld.global.nc.f32 	%f108, [%rd2+832];
$L__BB0_32:
	setp.eq.s32 	%p21, %r1, 0;
	max.f32 	%f47, %f44, %f108;
	mov.f32 	%f109, 0fFF7FFFFD;
	@%p21 bra 	$L__BB0_34;
	ld.global.nc.f32 	%f109, [%rd2+836];
$L__BB0_34:
	setp.eq.s32 	%p22, %r3, 0;
	max.f32 	%f50, %f47, %f109;
	mov.f32 	%f110, 0fFF7FFFFD;
	@%p22 bra 	$L__BB0_36;
	ld.global.nc.f32 	%f110, [%rd2+892];
$L__BB0_36:
	setp.eq.s32 	%p23, %r3, 0;
	max.f32 	%f84, %f50, %f110;
	ld.global.nc.f32 	%f85, [%rd2+896];
	max.f32 	%f86, %f84, %f85;
	ld.global.nc.f32 	%f87, [%rd2+900];
	max.f32 	%f53, %f86, %f87;
	mov.f32 	%f111, 0fFF7FFFFD;
	@%p23 bra 	$L__BB0_38;
	ld.global.nc.f32 	%f111, [%rd2+956];
$L__BB0_38:
	max.f32 	%f88, %f53, %f111;
	ld.global.nc.f32 	%f89, [%rd2+960];
	max.f32 	%f90, %f88, %f89;
	ld.global.nc.f32 	%f91, [%rd2+964];
	max.f32 	%f92, %f90, %f91;
	st.global.f32 	[%rd1], %f92;
	ret;

}


// ===== COMPILED SASS (sm_100) =====

	.target	sm_100

	.elftype	@"ET_EXEC"


//--------------------- .note.nv.tkinfo           --------------------------
	.section	.note.nv.tkinfo,"",@"SHT_NOTE"
	.sectionflags	@"SHF_NOTE_NV_TKINFO"
	.tkinfo
        /*0018*/ 	.word	0x00000002
        /*0030*/ 	.string	""
        /*0030*/ 	.string	"ptxas"
        /*0030*/ 	.string	"Cuda compilation tools, release 13.0, V13.0.88"
        /*0030*/ 	.string	"Build cuda_13.0.r13.0/compiler.36424714_0"
        /*0030*/ 	.string	"-arch sm_100 -m 64 "



//--------------------- .note.nv.cuinfo           --------------------------
	.section	.note.nv.cuinfo,"",@"SHT_NOTE"
	.sectionflags	@"SHF_NOTE_NV_CUINFO"
        /*0018*/ 	.short	0x0002
        /*001a*/ 	.short	0x0064
        /*001c*/ 	.short	0x0082
	.zero		2


//--------------------- .nv.info                  --------------------------
	.section	.nv.info,"",@"SHT_CUDA_INFO"
	.align	4


	//----- nvinfo : EIATTR_REGCOUNT
	.align		4
        /*0000*/ 	.byte	0x04, 0x2f
        /*0002*/ 	.short	(.L_1 - .L_0)
	.align		4
.L_0:
        /*0004*/ 	.word	index@(default_function_kernel)
        /*0008*/ 	.word	0x00000020


	//----- nvinfo : EIATTR_FRAME_SIZE
	.align		4
.L_1:
        /*000c*/ 	.byte	0x04, 0x11
        /*000e*/ 	.short	(.L_3 - .L_2)
	.align		4
.L_2:
        /*0010*/ 	.word	index@(default_function_kernel)
        /*0014*/ 	.word	0x00000000


	//----- nvinfo : EIATTR_MIN_STACK_SIZE
	.align		4
.L_3:
        /*0018*/ 	.byte	0x04, 0x12
        /*001a*/ 	.short	(.L_5 - .L_4)
	.align		4
.L_4:
        /*001c*/ 	.word	index@(default_function_kernel)
        /*0020*/ 	.word	0x00000000
.L_5:


//--------------------- .nv.compat                --------------------------
	.section	.nv.compat,"",@"SHT_CUDA_COMPAT_INFO"
	.align	4
        /*0000*/ 	.byte	0x02, 0x09, 0x00, 0x00, 0x02, 0x02, 0x01, 0x00, 0x02, 0x05, 0x05, 0x00, 0x03, 0x07, 0x01, 0x01
        /*0010*/ 	.byte	0x02, 0x03, 0x00, 0x00, 0x02, 0x06, 0x01, 0x00, 0x04, 0x0b, 0x08, 0x00, 0x09, 0x00, 0x00, 0x00
        /*0020*/ 	.byte	0x00, 0x00, 0x00, 0x00


//--------------------- .nv.info.default_function_kernel --------------------------
	.section	.nv.info.default_function_kernel,"",@"SHT_CUDA_INFO"
	.sectionflags	@""
	.align	4


	//----- nvinfo : EIATTR_CUDA_API_VERSION
	.align		4
        /*0000*/ 	.byte	0x04, 0x37
        /*0002*/ 	.short	(.L_7 - .L_6)
.L_6:
        /*0004*/ 	.word	0x00000082


	//----- nvinfo : EIATTR_KPARAM_INFO
	.align		4
.L_7:
        /*0008*/ 	.byte	0x04, 0x17
        /*000a*/ 	.short	(.L_9 - .L_8)
.L_8:
        /*000c*/ 	.word	0x00000000
        /*0010*/ 	.short	0x0001
        /*0012*/ 	.short	0x0008
        /*0014*/ 	.byte	0x00, 0xf5, 0x21, 0x00


	//----- nvinfo : EIATTR_KPARAM_INFO
	.align		4
.L_9:
        /*0018*/ 	.byte	0x04, 0x17
        /*001a*/ 	.short	(.L_11 - .L_10)
.L_10:
        /*001c*/ 	.word	0x00000000
        /*0020*/ 	.short	0x0000
        /*0022*/ 	.short	0x0000
        /*0024*/ 	.byte	0x00, 0xf5, 0x21, 0x00


	//----- nvinfo : EIATTR_SPARSE_MMA_MASK
	.align		4
.L_11:
        /*0028*/ 	.byte	0x03, 0x50
        /*002a*/ 	.short	0x0000


	//----- nvinfo : EIATTR_MAXREG_COUNT
	.align		4
        /*002c*/ 	.byte	0x03, 0x1b
        /*002e*/ 	.short	0x00ff


	//----- nvinfo : EIATTR_MERCURY_ISA_VERSION
	.align		4
        /*0030*/ 	.byte	0x03, 0x5f
        /*0032*/ 	.short	0x0101


	//----- nvinfo : EIATTR_VRC_CTA_INIT_COUNT
	.align		4
        /*0034*/ 	.byte	0x02, 0x4a
	.zero		1
	.zero		1


	//----- nvinfo : EIATTR_EXIT_INSTR_OFFSETS
	.align		4
        /*0038*/ 	.byte	0x04, 0x1c
        /*003a*/ 	.short	(.L_13 - .L_12)


	//   ....[0]....
.L_12:
        /*003c*/ 	.word	0x00000690


	//----- nvinfo : EIATTR_MAX_THREADS
	.align		4
.L_13:
        /*0040*/ 	.byte	0x04, 0x05
        /*0042*/ 	.short	(.L_15 - .L_14)
.L_14:
        /*0044*/ 	.word	0x00000040
        /*0048*/ 	.word	0x00000001
        /*004c*/ 	.word	0x00000001


	//----- nvinfo : EIATTR_CBANK_PARAM_SIZE
	.align		4
.L_15:
        /*0050*/ 	.byte	0x03, 0x19
        /*0052*/ 	.short	0x0010


	//----- nvinfo : EIATTR_PARAM_CBANK
	.align		4
        /*0054*/ 	.byte	0x04, 0x0a
        /*0056*/ 	.short	(.L_17 - .L_16)
	.align		4
.L_16:
        /*0058*/ 	.word	index@(.nv.constant0.default_function_kernel)
        /*005c*/ 	.short	0x0380
        /*005e*/ 	.short	0x0010


	//----- nvinfo : EIATTR_SW_WAR
	.align		4
.L_17:
        /*0060*/ 	.byte	0x04, 0x36
        /*0062*/ 	.short	(.L_19 - .L_18)
.L_18:
        /*0064*/ 	.word	0x00000008
.L_19:


//--------------------- .nv.callgraph             --------------------------
	.section	.nv.callgraph,"",@"SHT_CUDA_CALLGRAPH"
	.align	4
	.sectionentsize	8
	.align		4
        /*0000*/ 	.word	0x00000000
	.align		4
        /*0004*/ 	.word	0xffffffff
	.align		4
        /*0008*/ 	.word	0x00000000
	.align		4
        /*000c*/ 	.word	0xfffffffe
	.align		4
        /*0010*/ 	.word	0x00000000
	.align		4
        /*0014*/ 	.word	0xfffffffd
	.align		4
        /*0018*/ 	.word	0x00000000
	.align		4
        /*001c*/ 	.word	0xfffffffc


//--------------------- .text.default_function_kernel --------------------------
	.section	.text.default_function_kernel,"ax",@progbits
	.align	128
        .global         default_function_kernel
        .type           default_function_kernel,@function
        .size           default_function_kernel,(.L_x_1 - default_function_kernel)
        .other          default_function_kernel,@"STO_CUDA_ENTRY STV_DEFAULT"
default_function_kernel:
.text.default_function_kernel:
[----:B------:R-:W-:Y:S01]  /*0000*/  LDC R1, c[0x0][0x37c] ;  /* 0x0000df00ff017b82 */ /* 0x000fe20000000800 */
[----:B------:R-:W0:Y:S01]  /*0010*/  S2R R4, SR_CTAID.X ;  /* 0x0000000000047919 */ /* 0x000e220000002500 */
[----:B------:R-:W1:Y:S01]  /*0020*/  LDCU.64 UR4, c[0x0][0x358] ;  /* 0x00006b00ff0477ac */ /* 0x000e620008000a00 */
[----:B------:R-:W-:Y:S01]  /*0030*/  IMAD.MOV.U32 R23, RZ, RZ, -0x800003 ;  /* 0xff7ffffdff177424 */ /* 0x000fe200078e00ff */
[----:B------:R-:W2:Y:S01]  /*0040*/  S2R R0, SR_TID.X ;  /* 0x0000000000007919 */ /* 0x000ea20000002100 */
[----:B------:R-:W-:Y:S02]  /*0050*/  IMAD.MOV.U32 R24, RZ, RZ, -0x800003 ;  /* 0xff7ffffdff187424 */ /* 0x000fe400078e00ff */
[----:B0-----:R-:W-:Y:S01]  /*0060*/  IMAD.SHL.U32 R2, R4, 0x8, RZ ;  /* 0x0000000804027824 */ /* 0x001fe200078e00ff */
[----:B--2---:R-:W-:Y:S01]  /*0070*/  SHF.R.U32.HI R3, RZ, 0x3, R0 ;  /* 0x00000003ff037819 */ /* 0x004fe20000011600 */
[----:B------:R-:W-:-:S03]  /*0080*/  IMAD.SHL.U32 R9, R0, 0x2, RZ ;  /* 0x0000000200097824 */ /* 0x000fc600078e00ff */
[----:B------:R-:W-:Y:S02]  /*0090*/  LOP3.LUT R5, R2, R3, RZ, 0xfc, !PT ;  /* 0x0000000302057212 */ /* 0x000fe400078efcff */
[----:B------:R-:W-:-:S03]  /*00a0*/  LOP3.LUT R9, R9, 0xe, RZ, 0xc0, !PT ;  /* 0x0000000e09097812 */ /* 0x000fc600078ec0ff */
[----:B------:R-:W-:Y:S02]  /*00b0*/  IMAD R6, R4, -0x7, R5 ;  /* 0xfffffff904067824 */ /* 0x000fe400078e0205 */
[----:B------:R-:W-:-:S04]  /*00c0*/  IMAD.HI.U32 R10, R5, 0x30c30c31, RZ ;  /* 0x30c30c31050a7827 */ /* 0x000fc800078e00ff */
[----:B------:R-:W-:Y:S01]  /*00d0*/  IMAD.HI.U32 R3, R6, 0x24924925, RZ ;  /* 0x2492492506037827 */ /* 0x000fe200078e00ff */
[----:B------:R-:W-:-:S03]  /*00e0*/  SHF.R.U32.HI R10, RZ, 0x2, R10 ;  /* 0x00000002ff0a7819 */ /* 0x000fc6000001160a */
[----:B------:R-:W-:Y:S02]  /*00f0*/  IMAD.IADD R2, R6, 0x1, -R3 ;  /* 0x0000000106027824 */ /* 0x000fe400078e0a03 */
[----:B------:R-:W-:-:S03]  /*0100*/  IMAD.HI.U32 R8, R5, -0x6db6db6d, RZ ;  /* 0x9249249305087827 */ /* 0x000fc600078e00ff */
[----:B------:R-:W-:Y:S01]  /*0110*/  LEA.HI R7, R2, R3, RZ, 0x1f ;  /* 0x0000000302077211 */ /* 0x000fe200078ff8ff */
[----:B------:R-:W-:Y:S01]  /*0120*/  IMAD R10, R10, -0x15, R5 ;  /* 0xffffffeb0a0a7824 */ /* 0x000fe200078e0205 */
[----:B------:R-:W0:Y:S01]  /*0130*/  LDC.64 R2, c[0x0][0x380] ;  /* 0x0000e000ff027b82 */ /* 0x000e220000000a00 */
[----:B------:R-:W-:Y:S02]  /*0140*/  SHF.R.U32.HI R8, RZ, 0x2, R8 ;  /* 0x00000002ff087819 */ /* 0x000fe40000011608 */
[----:B------:R-:W-:Y:S02]  /*0150*/  SHF.R.U32.HI R7, RZ, 0x2, R7 ;  /* 0x00000002ff077819 */ /* 0x000fe40000011607 */
[----:B------:R-:W-:Y:S01]  /*0160*/  ISETP.GE.U32.AND P4, PT, R10, 0x7, PT ;  /* 0x000000070a00780c */ /* 0x000fe20003f86070 */
[----:B------:R-:W-:Y:S02]  /*0170*/  IMAD R8, R8, 0x1c0, R9 ;  /* 0x000001c008087824 */ /* 0x000fe400078e0209 */
[----:B------:R-:W-:Y:S01]  /*0180*/  IMAD R7, R7, -0x7, R6 ;  /* 0xfffffff907077824 */ /* 0x000fe200078e0206 */
[----:B------:R-:W-:-:S03]  /*0190*/  LOP3.LUT P0, R6, R0, 0x7, RZ, 0xc0, !PT ;  /* 0x0000000700067812 */ /* 0x000fc6000780c0ff */
[C---:B------:R-:W-:Y:S01]  /*01a0*/  IMAD R5, R7.reuse, 0x20, R8 ;  /* 0x0000002007057824 */ /* 0x040fe200078e0208 */
[----:B------:R-:W-:Y:S02]  /*01b0*/  ISETP.NE.AND P1, PT, R7, RZ, PT ;  /* 0x000000ff0700720c */ /* 0x000fe40003f25270 */
[----:B------:R-:W-:Y:S01]  /*01c0*/  ISETP.NE.AND P3, PT, R6, RZ, PT ;  /* 0x000000ff0600720c */ /* 0x000fe20003f65270 */
[----:B------:R-:W-:Y:S01]  /*01d0*/  IMAD.MOV.U32 R6, RZ, RZ, -0x800003 ;  /* 0xff7ffffdff067424 */ /* 0x000fe200078e00ff */
[C---:B------:R-:W-:Y:S02]  /*01e0*/  ISETP.LT.U32.OR P2, PT, R10.reuse, 0x7, !P1 ;  /* 0x000000070a00780c */ /* 0x040fe40004f41470 */
[----:B------:R-:W-:Y:S02]  /*01f0*/  ISETP.LT.U32.OR P5, PT, R10, 0x7, !P3 ;  /* 0x000000070a00780c */ /* 0x000fe40005fa1470 */
[----:B------:R-:W-:Y:S01]  /*0200*/  PLOP3.LUT P0, PT, P2, P0, PT, 0xf2, 0x2f ;  /* 0x00000000002f781c */ /* 0x000fe20001701e72 */
[----:B0-----:R-:W-:-:S04]  /*0210*/  IMAD.WIDE.U32 R2, R5, 0x4, R2 ;  /* 0x0000000405027825 */ /* 0x001fc800078e0002 */
[----:B------:R-:W-:Y:S01]  /*0220*/  IMAD.MOV.U32 R25, RZ, RZ, -0x800003 ;  /* 0xff7ffffdff197424 */ /* 0x000fe200078e00ff */
[----:B-1----:R-:W2:Y:S04]  /*0230*/  LDG.E.CONSTANT R18, desc[UR4][R2.64] ;  /* 0x0000000402127981 */ /* 0x002ea8000c1e9900 */
[----:B------:R-:W3:Y:S04]  /*0240*/  @!P2 LDG.E.CONSTANT R23, desc[UR4][R2.64+-0x3c0] ;  /* 0xfffc40040217a981 */ /* 0x000ee8000c1e9900 */
[----:B------:R-:W3:Y:S01]  /*0250*/  @!P0 LDG.E.CONSTANT R6, desc[UR4][R2.64+-0x3c4] ;  /* 0xfffc3c0402068981 */ /* 0x000ee2000c1e9900 */
[----:B------:R-:W-:-:S03]  /*0260*/  IMAD.MOV.U32 R5, RZ, RZ, -0x800003 ;  /* 0xff7ffffdff057424 */ /* 0x000fc600078e00ff */
[----:B------:R-:W4:Y:S04]  /*0270*/  @!P2 LDG.E.CONSTANT R24, desc[UR4][R2.64+-0x3bc] ;  /* 0xfffc44040218a981 */ /* 0x000f28000c1e9900 */
[----:B------:R-:W5:Y:S04]  /*0280*/  @!P5 LDG.E.CONSTANT R25, desc[UR4][R2.64+-0x384] ;  /* 0xfffc7c040219d981 */ /* 0x000f68000c1e9900 */
[----:B------:R-:W2:Y:S01]  /*0290*/  @P4 LDG.E.CONSTANT R5, desc[UR4][R2.64+-0x380] ;  /* 0xfffc800402054981 */ /* 0x000ea2000c1e9900 */
[----:B------:R-:W-:Y:S02]  /*02a0*/  IMAD.MOV.U32 R10, RZ, RZ, -0x800003 ;  /* 0xff7ffffdff0a7424 */ /* 0x000fe400078e00ff */
[----:B------:R-:W-:Y:S01]  /*02b0*/  IMAD.MOV.U32 R11, RZ, RZ, -0x800003 ;  /* 0xff7ffffdff0b7424 */ /* 0x000fe200078e00ff */
[----:B------:R-:W-:Y:S01]  /*02c0*/  ISETP.EQ.OR P0, PT, R7, RZ, !P3 ;  /* 0x000000ff0700720c */ /* 0x000fe20005f02670 */
[----:B------:R-:W-:Y:S01]  /*02d0*/  IMAD.MOV.U32 R12, RZ, RZ, -0x800003 ;  /* 0xff7ffffdff0c7424 */ /* 0x000fe200078e00ff */
[----:B------:R-:W2:Y:S04]  /*02e0*/  LDG.E.CONSTANT R20, desc[UR4][R2.64+0x4] ;  /* 0x0000040402147981 */ /* 0x000ea8000c1e9900 */
[----:B------:R-:W2:Y:S01]  /*02f0*/  @P4 LDG.E.CONSTANT R10, desc[UR4][R2.64+-0x37c] ;  /* 0xfffc8404020a4981 */ /* 0x000ea2000c1e9900 */
[----:B------:R-:W-:-:S03]  /*0300*/  IMAD.MOV.U32 R13, RZ, RZ, -0x800003 ;  /* 0xff7ffffdff0d7424 */ /* 0x000fc600078e00ff */
[----:B------:R-:W2:Y:S01]  /*0310*/  @!P5 LDG.E.CONSTANT R11, desc[UR4][R2.64+-0x344] ;  /* 0xfffcbc04020bd981 */ /* 0x000ea2000c1e9900 */
[----:B------:R-:W-:-:S03]  /*0320*/  IMAD.MOV.U32 R14, RZ, RZ, -0x800003 ;  /* 0xff7ffffdff0e7424 */ /* 0x000fc600078e00ff */
[----:B------:R-:W2:Y:S01]  /*0330*/  @P4 LDG.E.CONSTANT R12, desc[UR4][R2.64+-0x340] ;  /* 0xfffcc004020c4981 */ /* 0x000ea2000c1e9900 */
[----:B------:R-:W-:-:S03]  /*0340*/  IMAD.MOV.U32 R15, RZ, RZ, -0x800003 ;  /* 0xff7ffffdff0f7424 */ /* 0x000fc600078e00ff */
[----:B------:R-:W2:Y:S01]  /*0350*/  @P4 LDG.E.CONSTANT R13, desc[UR4][R2.64+-0x33c] ;  /* 0xfffcc404020d4981 */ /* 0x000ea2000c1e9900 */
[----:B------:R-:W-:-:S03]  /*0360*/  IMAD.MOV.U32 R16, RZ, RZ, -0x800003 ;  /* 0xff7ffffdff107424 */ /* 0x000fc600078e00ff */
[----:B------:R-:W2:Y:S01]  /*0370*/  @!P0 LDG.E.CONSTANT R14, desc[UR4][R2.64+-0x44] ;  /* 0xffffbc04020e8981 */ /* 0x000ea2000c1e9900 */
[----:B------:R-:W-:-:S03]  /*0380*/  IMAD.MOV.U32 R17, RZ, RZ, -0x800003 ;  /* 0xff7ffffdff117424 */ /* 0x000fc600078e00ff */
[----:B------:R-:W2:Y:S04]  /*0390*/  @P1 LDG.E.CONSTANT R15, desc[UR4][R2.64+-0x40] ;  /* 0xffffc004020f1981 */ /* 0x000ea8000c1e9900 */
[----:B------:R-:W2:Y:S01]  /*03a0*/  @P1 LDG.E.CONSTANT R16, desc[UR4][R2.64+-0x3c] ;  /* 0xffffc40402101981 */ /* 0x000ea2000c1e9900 */
[----:B------:R-:W-:-:S03]  /*03b0*/  IMAD.MOV.U32 R19, RZ, RZ, -0x800003 ;  /* 0xff7ffffdff137424 */ /* 0x000fc600078e00ff */
[----:B------:R-:W2:Y:S01]  /*03c0*/  @P3 LDG.E.CONSTANT R17, desc[UR4][R2.64+-0x4] ;  /* 0xfffffc0402113981 */ /* 0x000ea2000c1e9900 */
[----:B------:R-:W-:-:S03]  /*03d0*/  IMAD.MOV.U32 R8, RZ, RZ, -0x800003 ;  /* 0xff7ffffdff087424 */ /* 0x000fc600078e00ff */
[----:B------:R-:W2:Y:S04]  /*03e0*/  @P3 LDG.E.CONSTANT R19, desc[UR4][R2.64+0x3c] ;  /* 0x00003c0402133981 */ /* 0x000ea8000c1e9900 */
[----:B------:R-:W2:Y:S01]  /*03f0*/  LDG.E.CONSTANT R22, desc[UR4][R2.64+0x40] ;  /* 0x0000400402167981 */ /* 0x000ea2000c1e9900 */
[----:B------:R-:W-:-:S03]  /*0400*/  IMAD.MOV.U32 R9, RZ, RZ, -0x800003 ;  /* 0xff7ffffdff097424 */ /* 0x000fc600078e00ff */
[----:B------:R-:W2:Y:S04]  /*0410*/  LDG.E.CONSTANT R21, desc[UR4][R2.64+0x44] ;  /* 0x0000440402157981 */ /* 0x000ea8000c1e9900 */
[----:B------:R-:W2:Y:S04]  /*0420*/  @!P0 LDG.E.CONSTANT R8, desc[UR4][R2.64+0x33c] ;  /* 0x00033c0402088981 */ /* 0x000ea8000c1e9900 */
[----:B------:R-:W2:Y:S04]  /*0430*/  @P1 LDG.E.CONSTANT R9, desc[UR4][R2.64+0x340] ;  /* 0x0003400402091981 */ /* 0x000ea8000c1e9900 */
[----:B------:R-:W2:Y:S01]  /*0440*/  LDG.E.CONSTANT R27, desc[UR4][R2.64+0x380] ;  /* 0x00038004021b7981 */ /* 0x000ea2000c1e9900 */
[----:B---3--:R-:W-:Y:S01]  /*0450*/  FMNMX3 R7, R6, -3.40282306073709652508e+38, R23, !PT ;  /* 0xff7ffffd06077876 */ /* 0x008fe20007800017 */
[----:B------:R-:W-:-:S03]  /*0460*/  IMAD.MOV.U32 R23, RZ, RZ, -0x800003 ;  /* 0xff7ffffdff177424 */ /* 0x000fc600078e00ff */
[----:B----4-:R-:W-:Y:S01]  /*0470*/  FMNMX R6, R7, R24, !PT ;  /* 0x0000001807067209 */ /* 0x010fe20007800000 */
[----:B------:R-:W-:Y:S01]  /*0480*/  IMAD.MOV.U32 R24, RZ, RZ, -0x800003 ;  /* 0xff7ffffdff187424 */ /* 0x000fe200078e00ff */
[----:B------:R-:W3:Y:S02]  /*0490*/  LDG.E.CONSTANT R7, desc[UR4][R2.64+0x3c0] ;  /* 0x0003c00402077981 */ /* 0x000ee4000c1e9900 */
[----:B-----5:R-:W-:Y:S02]  /*04a0*/  FMNMX R6, R6, R25, !PT ;  /* 0x0000001906067209 */ /* 0x020fe40007800000 */
[----:B------:R-:W4:Y:S02]  /*04b0*/  @P1 LDG.E.CONSTANT R23, desc[UR4][R2.64+0x344] ;  /* 0x0003440402171981 */ /* 0x000f24000c1e9900 */
[----:B--2---:R-:W-:Y:S02]  /*04c0*/  FMNMX R29, R6, R5, !PT ;  /* 0x00000005061d7209 */ /* 0x004fe40007800000 */
[----:B------:R-:W2:Y:S01]  /*04d0*/  @P3 LDG.E.CONSTANT R24, desc[UR4][R2.64+0x37c] ;  /* 0x00037c0402183981 */ /* 0x000ea2000c1e9900 */
[----:B------:R-:W-:-:S03]  /*04e0*/  IMAD.MOV.U32 R6, RZ, RZ, -0x800003 ;  /* 0xff7ffffdff067424 */ /* 0x000fc600078e00ff */
[----:B------:R-:W5:Y:S04]  /*04f0*/  LDG.E.CONSTANT R25, desc[UR4][R2.64+0x384] ;  /* 0x0003840402197981 */ /* 0x000f68000c1e9900 */
[----:B------:R-:W3:Y:S04]  /*0500*/  @P3 LDG.E.CONSTANT R6, desc[UR4][R2.64+0x3bc] ;  /* 0x0003bc0402063981 */ /* 0x000ee8000c1e9900 */
[----:B------:R0:W3:Y:S01]  /*0510*/  LDG.E.CONSTANT R5, desc[UR4][R2.64+0x3c4] ;  /* 0x0003c40402057981 */ /* 0x0000e2000c1e9900 */
[----:B------:R-:W-:-:S04]  /*0520*/  FMNMX R10, R29, R10, !PT ;  /* 0x0000000a1d0a7209 */ /* 0x000fc80007800000 */
[----:B------:R-:W-:-:S04]  /*0530*/  FMNMX R11, R10, R11, !PT ;  /* 0x0000000b0a0b7209 */ /* 0x000fc80007800000 */
[----:B------:R-:W-:Y:S01]  /*0540*/  FMNMX R12, R11, R12, !PT ;  /* 0x0000000c0b0c7209 */ /* 0x000fe20007800000 */
[----:B0-----:R-:W0:Y:S03]  /*0550*/  LDC.64 R2, c[0x0][0x388] ;  /* 0x0000e200ff027b82 */ /* 0x001e260000000a00 */
[----:B------:R-:W-:-:S04]  /*0560*/  FMNMX R13, R12, R13, !PT ;  /* 0x0000000d0c0d7209 */ /* 0x000fc80007800000 */
[----:B------:R-:W-:-:S04]  /*0570*/  FMNMX R14, R13, R14, !PT ;  /* 0x0000000e0d0e7209 */ /* 0x000fc80007800000 */
[----:B------:R-:W-:-:S04]  /*0580*/  FMNMX R15, R14, R15, !PT ;  /* 0x0000000f0e0f7209 */ /* 0x000fc80007800000 */
[----:B------:R-:W-:-:S04]  /*0590*/  FMNMX R15, R15, R16, !PT ;  /* 0x000000100f0f7209 */ /* 0x000fc80007800000 */
[----:B------:R-:W-:-:S04]  /*05a0*/  FMNMX3 R17, R15, R17, R18, !PT ;  /* 0x000000110f117276 */ /* 0x000fc80007800012 */
[----:B------:R-:W-:-:S04]  /*05b0*/  FMNMX R17, R17, R20, !PT ;  /* 0x0000001411117209 */ /* 0x000fc80007800000 */
[----:B------:R-:W-:-:S04]  /*05c0*/  FMNMX3 R22, R17, R19, R22, !PT ;  /* 0x0000001311167276 */ /* 0x000fc80007800016 */
[----:B------:R-:W-:-:S04]  /*05d0*/  FMNMX R21, R22, R21, !PT ;  /* 0x0000001516157209 */ /* 0x000fc80007800000 */
[----:B------:R-:W-:-:S04]  /*05e0*/  FMNMX R8, R21, R8, !PT ;  /* 0x0000000815087209 */ /* 0x000fc80007800000 */
[----:B------:R-:W-:Y:S01]  /*05f0*/  FMNMX R8, R8, R9, !PT ;  /* 0x0000000908087209 */ /* 0x000fe20007800000 */
[----:B------:R-:W-:-:S05]  /*0600*/  IMAD.SHL.U32 R9, R4, 0x40, RZ ;  /* 0x0000004004097824 */ /* 0x000fca00078e00ff */
[----:B------:R-:W-:-:S05]  /*0610*/  LOP3.LUT R9, R9, R0, RZ, 0xfc, !PT ;  /* 0x0000000009097212 */ /* 0x000fca00078efcff */
[----:B0-----:R-:W-:Y:S01]  /*0620*/  IMAD.WIDE.U32 R2, R9, 0x4, R2 ;  /* 0x0000000409027825 */ /* 0x001fe200078e0002 */
[----:B----4-:R-:W-:-:S04]  /*0630*/  FMNMX R8, R8, R23, !PT ;  /* 0x0000001708087209 */ /* 0x010fc80007800000 */
[----:B--2---:R-:W-:-:S04]  /*0640*/  FMNMX3 R24, R8, R24, R27, !PT ;  /* 0x0000001808187276 */ /* 0x004fc8000780001b */
[----:B-----5:R-:W-:-:S04]  /*0650*/  FMNMX R24, R24, R25, !PT ;  /* 0x0000001918187209 */ /* 0x020fc80007800000 */
[----:B---3--:R-:W-:-:S04]  /*0660*/  FMNMX3 R6, R24, R6, R7, !PT ;  /* 0x0000000618067276 */ /* 0x008fc80007800007 */
[----:B------:R-:W-:-:S05]  /*0670*/  FMNMX R5, R6, R5, !PT ;  /* 0x0000000506057209 */ /* 0x000fca0007800000 */
[----:B------:R-:W-:Y:S01]  /*0680*/  STG.E desc[UR4][R2.64], R5 ;  /* 0x0000000502007986 */ /* 0x000fe2000c101904 */
[----:B------:R-:W-:Y:S05]  /*0690*/  EXIT ;  /* 0x000000000000794d */ /* 0x000fea0003800000 */
.L_x_0:
[----:B------:R-:W-:-:S00]  /*06a0*/  BRA `(.L_x_0) ;  /* 0xfffffffc00fc7947 */ /* 0x000fc0000383ffff */
[----:B------:R-:W-:-:S00]  /*06b0*/  NOP ;  /* 0x0000000000007918 */ /* 0x000fc00000000000 */
        /* <DEDUP_REMOVED lines=12> */
.L_x_1:


//--------------------- .nv.shared.reserved.0     --------------------------
	.section	.nv.shared.reserved.0,"aw",@nobits
	.weak		__nv_reservedSMEM_offset_0_alias
	.size		__nv_reservedSMEM_offset_0_alias, 0, 64
	.other		__nv_reservedSMEM_offset_0_alias,@"STO_CUDA_RESERVED_SHARED STV_DEFAULT"
__nv_reservedSMEM_offset_0_alias:
	.zero		0
	.zero		64


//--------------------- .nv.constant0.default_function_kernel --------------------------
	.section	.nv.constant0.default_function_kernel,"a",@progbits
	.sectionflags	@""
	.align	4
.nv.constant0.default_function_kernel:
	.zero		912


//--------------------- SYMBOLS --------------------------

	.type		.nv.reservedSmem.offset0,@object
	.size		.nv.reservedSmem.offset0,0x4
